//
// Generated by NVIDIA NVVM Compiler
//
// Compiler Build ID: CL-36424714
// Cuda compilation tools, release 13.0, V13.0.88
// Based on NVVM 20.0.0
//

.version 9.0
.target sm_100
.address_size 64

	// .globl	BlackWhite

.visible .entry BlackWhite(
	.param .u64 .ptr .align 1 BlackWhite_param_0,
	.param .u32 BlackWhite_param_1,
	.param .u32 BlackWhite_param_2
)
{
	.reg .pred 	%p<2>;
	.reg .b16 	%rs<5>;
	.reg .b32 	%r<9>;
	.reg .b64 	%rd<5>;
	.reg .b64 	%fd<7>;

	ld.param.u64 	%rd1, [BlackWhite_param_0];
	ld.param.u32 	%r2, [BlackWhite_param_1];
	ld.param.u32 	%r3, [BlackWhite_param_2];
	mov.u32 	%r4, %ctaid.x;
	mov.u32 	%r5, %ntid.x;
	mov.u32 	%r6, %tid.x;
	mad.lo.s32 	%r1, %r4, %r5, %r6;
	mul.lo.s32 	%r7, %r3, %r2;
	setp.ge.s32 	%p1, %r1, %r7;
	@%p1 bra 	$L__BB0_2;
	cvta.to.global.u64 	%rd2, %rd1;
	mul.wide.s32 	%rd3, %r1, 4;
	add.s64 	%rd4, %rd2, %rd3;
	ld.global.u8 	%rs1, [%rd4];
	cvt.rn.f64.u16 	%fd1, %rs1;
	ld.global.u8 	%rs2, [%rd4+1];
	cvt.rn.f64.u16 	%fd2, %rs2;
	mul.f64 	%fd3, %fd2, 0d3FE2C8B439581062;
	fma.rn.f64 	%fd4, %fd1, 0d3FD322D0E5604189, %fd3;
	ld.global.u8 	%rs3, [%rd4+2];
	cvt.rn.f64.u16 	%fd5, %rs3;
	fma.rn.f64 	%fd6, %fd5, 0d3FBD2F1A9FBE76C9, %fd4;
	cvt.rzi.u32.f64 	%r8, %fd6;
	cvt.u16.u32 	%rs4, %r8;
	st.global.u8 	[%rd4+2], %rs4;
	st.global.u8 	[%rd4+1], %rs4;
	st.global.u8 	[%rd4], %rs4;
$L__BB0_2:
	ret;

}
	// .globl	Negative
.visible .entry Negative(
	.param .u64 .ptr .align 1 Negative_param_0,
	.param .u64 .ptr .align 1 Negative_param_1,
	.param .u32 Negative_param_2,
	.param .u32 Negative_param_3
)
{
	.reg .pred 	%p<2>;
	.reg .b16 	%rs<8>;
	.reg .b32 	%r<8>;
	.reg .b64 	%rd<8>;

	ld.param.u64 	%rd1, [Negative_param_0];
	ld.param.u64 	%rd2, [Negative_param_1];
	ld.param.u32 	%r2, [Negative_param_2];
	ld.param.u32 	%r3, [Negative_param_3];
	mov.u32 	%r4, %ctaid.x;
	mov.u32 	%r5, %ntid.x;
	mov.u32 	%r6, %tid.x;
	mad.lo.s32 	%r1, %r4, %r5, %r6;
	mul.lo.s32 	%r7, %r3, %r2;
	setp.ge.s32 	%p1, %r1, %r7;
	@%p1 bra 	$L__BB1_2;
	cvta.to.global.u64 	%rd3, %rd1;
	cvta.to.global.u64 	%rd4, %rd2;
	mul.wide.s32 	%rd5, %r1, 4;
	add.s64 	%rd6, %rd3, %rd5;
	ld.global.u8 	%rs1, [%rd6];
	ld.global.u8 	%rs2, [%rd6+1];
	ld.global.u8 	%rs3, [%rd6+2];
	ld.global.u8 	%rs4, [%rd6+3];
	not.b16 	%rs5, %rs1;
	not.b16 	%rs6, %rs2;
	not.b16 	%rs7, %rs3;
	add.s64 	%rd7, %rd4, %rd5;
	st.global.u8 	[%rd7], %rs5;
	st.global.u8 	[%rd7+1], %rs6;
	st.global.u8 	[%rd7+2], %rs7;
	st.global.u8 	[%rd7+3], %rs4;
$L__BB1_2:
	ret;

}
	// .globl	Normalization
.visible .entry Normalization(
	.param .u64 .ptr .align 1 Normalization_param_0,
	.param .u32 Normalization_param_1,
	.param .u32 Normalization_param_2
)
{
	.reg .pred 	%p<2>;
	.reg .b16 	%rs<4>;
	.reg .b32 	%r<16>;
	.reg .b64 	%rd<5>;
	.reg .b64 	%fd<11>;

	ld.param.u64 	%rd1, [Normalization_param_0];
	ld.param.u32 	%r2, [Normalization_param_1];
	ld.param.u32 	%r3, [Normalization_param_2];
	mov.u32 	%r4, %ctaid.x;
	mov.u32 	%r5, %ntid.x;
	mov.u32 	%r6, %tid.x;
	mad.lo.s32 	%r1, %r4, %r5, %r6;
	mul.lo.s32 	%r7, %r3, %r2;
	setp.ge.s32 	%p1, %r1, %r7;
	@%p1 bra 	$L__BB2_2;
	cvta.to.global.u64 	%rd2, %rd1;
	mul.wide.s32 	%rd3, %r1, 4;
	add.s64 	%rd4, %rd2, %rd3;
	ld.global.u8 	%rs1, [%rd4];
	cvt.u32.u16 	%r8, %rs1;
	ld.global.u8 	%rs2, [%rd4+1];
	cvt.u32.u16 	%r9, %rs2;
	add.s32 	%r10, %r9, %r8;
	ld.global.u8 	%rs3, [%rd4+2];
	cvt.u32.u16 	%r11, %rs3;
	add.s32 	%r12, %r10, %r11;
	cvt.rn.f64.u16 	%fd1, %rs1;
	mul.f64 	%fd2, %fd1, 0d406FE00000000000;
	cvt.rn.f64.u32 	%fd3, %r12;
	div.rn.f64 	%fd4, %fd2, %fd3;
	cvt.rzi.u32.f64 	%r13, %fd4;
	st.global.u8 	[%rd4], %r13;
	cvt.rn.f64.u16 	%fd5, %rs2;
	mul.f64 	%fd6, %fd5, 0d406FE00000000000;
	div.rn.f64 	%fd7, %fd6, %fd3;
	cvt.rzi.u32.f64 	%r14, %fd7;
	st.global.u8 	[%rd4+1], %r14;
	cvt.rn.f64.u16 	%fd8, %rs3;
	mul.f64 	%fd9, %fd8, 0d406FE00000000000;
	div.rn.f64 	%fd10, %fd9, %fd3;
	cvt.rzi.u32.f64 	%r15, %fd10;
	st.global.u8 	[%rd4+2], %r15;
$L__BB2_2:
	ret;

}


// ===== COMPILED SASS (sm_100) =====

	.target	sm_100

	.elftype	@"ET_EXEC"


//--------------------- .note.nv.tkinfo           --------------------------
	.section	.note.nv.tkinfo,"",@"SHT_NOTE"
	.sectionflags	@"SHF_NOTE_NV_TKINFO"
	.tkinfo
        /*0018*/ 	.word	0x00000002
        /*0030*/ 	.string	""
        /*0030*/ 	.string	"ptxas"
        /*0030*/ 	.string	"Cuda compilation tools, release 13.0, V13.0.88"
        /*0030*/ 	.string	"Build cuda_13.0.r13.0/compiler.36424714_0"
        /*0030*/ 	.string	"-arch sm_100 -m 64 "



//--------------------- .note.nv.cuinfo           --------------------------
	.section	.note.nv.cuinfo,"",@"SHT_NOTE"
	.sectionflags	@"SHF_NOTE_NV_CUINFO"
        /*0018*/ 	.short	0x0002
        /*001a*/ 	.short	0x0064
        /*001c*/ 	.short	0x0082
	.zero		2


//--------------------- .nv.info                  --------------------------
	.section	.nv.info,"",@"SHT_CUDA_INFO"
	.align	4


	//----- nvinfo : EIATTR_REGCOUNT
	.align		4
        /*0000*/ 	.byte	0x04, 0x2f
        /*0002*/ 	.short	(.L_1 - .L_0)
	.align		4
.L_0:
        /*0004*/ 	.word	index@(BlackWhite)
        /*0008*/ 	.word	0x0000000d


	//----- nvinfo : EIATTR_FRAME_SIZE
	.align		4
.L_1:
        /*000c*/ 	.byte	0x04, 0x11
        /*000e*/ 	.short	(.L_3 - .L_2)
	.align		4
.L_2:
        /*0010*/ 	.word	index@(BlackWhite)
        /*0014*/ 	.word	0x00000000


	//----- nvinfo : EIATTR_REGCOUNT
	.align		4
.L_3:
        /*0018*/ 	.byte	0x04, 0x2f
        /*001a*/ 	.short	(.L_5 - .L_4)
	.align		4
.L_4:
        /*001c*/ 	.word	index@(Negative)
        /*0020*/ 	.word	0x00000010


	//----- nvinfo : EIATTR_FRAME_SIZE
	.align		4
.L_5:
        /*0024*/ 	.byte	0x04, 0x11
        /*0026*/ 	.short	(.L_7 - .L_6)
	.align		4
.L_6:
        /*0028*/ 	.word	index@(Negative)
        /*002c*/ 	.word	0x00000000


	//----- nvinfo : EIATTR_REGCOUNT
	.align		4
.L_7:
        /*0030*/ 	.byte	0x04, 0x2f
        /*0032*/ 	.short	(.L_9 - .L_8)
	.align		4
.L_8:
        /*0034*/ 	.word	index@(Normalization)
        /*0038*/ 	.word	0x0000001d


	//----- nvinfo : EIATTR_FRAME_SIZE
	.align		4
.L_9:
        /*003c*/ 	.byte	0x04, 0x11
        /*003e*/ 	.short	(.L_11 - .L_10)
	.align		4
.L_10:
        /*0040*/ 	.word	index@($__internal_0_$__cuda_sm20_div_rn_f64_full)
        /*0044*/ 	.word	0x00000000


	//----- nvinfo : EIATTR_FRAME_SIZE
	.align		4
.L_11:
        /*0048*/ 	.byte	0x04, 0x11
        /*004a*/ 	.short	(.L_13 - .L_12)
	.align		4
.L_12:
        /*004c*/ 	.word	index@(Normalization)
        /*0050*/ 	.word	0x00000000


	//----- nvinfo : EIATTR_MIN_STACK_SIZE
	.align		4
.L_13:
        /*0054*/ 	.byte	0x04, 0x12
        /*0056*/ 	.short	(.L_15 - .L_14)
	.align		4
.L_14:
        /*0058*/ 	.word	index@(Normalization)
        /*005c*/ 	.word	0x00000000


	//----- nvinfo : EIATTR_MIN_STACK_SIZE
	.align		4
.L_15:
        /*0060*/ 	.byte	0x04, 0x12
        /*0062*/ 	.short	(.L_17 - .L_16)
	.align		4
.L_16:
        /*0064*/ 	.word	index@(Negative)
        /*0068*/ 	.word	0x00000000


	//----- nvinfo : EIATTR_MIN_STACK_SIZE
	.align		4
.L_17:
        /*006c*/ 	.byte	0x04, 0x12
        /*006e*/ 	.short	(.L_19 - .L_18)
	.align		4
.L_18:
        /*0070*/ 	.word	index@(BlackWhite)
        /*0074*/ 	.word	0x00000000
.L_19:


//--------------------- .nv.compat                --------------------------
	.section	.nv.compat,"",@"SHT_CUDA_COMPAT_INFO"
	.align	4
        /*0000*/ 	.byte	0x02, 0x09, 0x00, 0x00, 0x02, 0x02, 0x01, 0x00, 0x02, 0x05, 0x05, 0x00, 0x03, 0x07, 0x01, 0x01
        /*0010*/ 	.byte	0x02, 0x03, 0x00, 0x00, 0x02, 0x06, 0x01, 0x00, 0x04, 0x0b, 0x08, 0x00, 0x01, 0x00, 0x00, 0x00
        /*0020*/ 	.byte	0x00, 0x00, 0x00, 0x00


//--------------------- .nv.info.Normalization    --------------------------
	.section	.nv.info.Normalization,"",@"SHT_CUDA_INFO"
	.sectionflags	@""
	.align	4


	//----- nvinfo : EIATTR_CUDA_API_VERSION
	.align		4
        /*0000*/ 	.byte	0x04, 0x37
        /*0002*/ 	.short	(.L_21 - .L_20)
.L_20:
        /*0004*/ 	.word	0x00000082


	//----- nvinfo : EIATTR_KPARAM_INFO
	.align		4
.L_21:
        /*0008*/ 	.byte	0x04, 0x17
        /*000a*/ 	.short	(.L_23 - .L_22)
.L_22:
        /*000c*/ 	.word	0x00000000
        /*0010*/ 	.short	0x0002
        /*0012*/ 	.short	0x000c
        /*0014*/ 	.byte	0x00, 0xf0, 0x11, 0x00


	//----- nvinfo : EIATTR_KPARAM_INFO
	.align		4
.L_23:
        /*0018*/ 	.byte	0x04, 0x17
        /*001a*/ 	.short	(.L_25 - .L_24)
.L_24:
        /*001c*/ 	.word	0x00000000
        /*0020*/ 	.short	0x0001
        /*0022*/ 	.short	0x0008
        /*0024*/ 	.byte	0x00, 0xf0, 0x11, 0x00


	//----- nvinfo : EIATTR_KPARAM_INFO
	.align		4
.L_25:
        /*0028*/ 	.byte	0x04, 0x17
        /*002a*/ 	.short	(.L_27 - .L_26)
.L_26:
        /*002c*/ 	.word	0x00000000
        /*0030*/ 	.short	0x0000
        /*0032*/ 	.short	0x0000
        /*0034*/ 	.byte	0x00, 0xf5, 0x21, 0x00


	//----- nvinfo : EIATTR_SPARSE_MMA_MASK
	.align		4
.L_27:
        /*0038*/ 	.byte	0x03, 0x50
        /*003a*/ 	.short	0x0000


	//----- nvinfo : EIATTR_MAXREG_COUNT
	.align		4
        /*003c*/ 	.byte	0x03, 0x1b
        /*003e*/ 	.short	0x00ff


	//----- nvinfo : EIATTR_MERCURY_ISA_VERSION
	.align		4
        /*0040*/ 	.byte	0x03, 0x5f
        /*0042*/ 	.short	0x0101


	//----- nvinfo : EIATTR_VRC_CTA_INIT_COUNT
	.align		4
        /*0044*/ 	.byte	0x02, 0x4a
	.zero		1
	.zero		1


	//----- nvinfo : EIATTR_EXIT_INSTR_OFFSETS
	.align		4
        /*0048*/ 	.byte	0x04, 0x1c
        /*004a*/ 	.short	(.L_29 - .L_28)


	//   ....[0]....
.L_28:
        /*004c*/ 	.word	0x00000080


	//   ....[1]....
        /*0050*/ 	.word	0x000005d0


	//----- nvinfo : EIATTR_CRS_STACK_SIZE
	.align		4
.L_29:
        /*0054*/ 	.byte	0x04, 0x1e
        /*0056*/ 	.short	(.L_31 - .L_30)
.L_30:
        /*0058*/ 	.word	0x00000000


	//----- nvinfo : EIATTR_CBANK_PARAM_SIZE
	.align		4
.L_31:
        /*005c*/ 	.byte	0x03, 0x19
        /*005e*/ 	.short	0x0010


	//----- nvinfo : EIATTR_PARAM_CBANK
	.align		4
        /*0060*/ 	.byte	0x04, 0x0a
        /*0062*/ 	.short	(.L_33 - .L_32)
	.align		4
.L_32:
        /*0064*/ 	.word	index@(.nv.constant0.Normalization)
        /*0068*/ 	.short	0x0380
        /*006a*/ 	.short	0x0010


	//----- nvinfo : EIATTR_SW_WAR
	.align		4
.L_33:
        /*006c*/ 	.byte	0x04, 0x36
        /*006e*/ 	.short	(.L_35 - .L_34)
.L_34:
        /*0070*/ 	.word	0x00000008
.L_35:


//--------------------- .nv.info.Negative         --------------------------
	.section	.nv.info.Negative,"",@"SHT_CUDA_INFO"
	.sectionflags	@""
	.align	4


	//----- nvinfo : EIATTR_CUDA_API_VERSION
	.align		4
        /*0000*/ 	.byte	0x04, 0x37
        /*0002*/ 	.short	(.L_37 - .L_36)
.L_36:
        /*0004*/ 	.word	0x00000082


	//----- nvinfo : EIATTR_KPARAM_INFO
	.align		4
.L_37:
        /*0008*/ 	.byte	0x04, 0x17
        /*000a*/ 	.short	(.L_39 - .L_38)
.L_38:
        /*000c*/ 	.word	0x00000000
        /*0010*/ 	.short	0x0003
        /*0012*/ 	.short	0x0014
        /*0014*/ 	.byte	0x00, 0xf0, 0x11, 0x00


	//----- nvinfo : EIATTR_KPARAM_INFO
	.align		4
.L_39:
        /*0018*/ 	.byte	0x04, 0x17
        /*001a*/ 	.short	(.L_41 - .L_40)
.L_40:
        /*001c*/ 	.word	0x00000000
        /*0020*/ 	.short	0x0002
        /*0022*/ 	.short	0x0010
        /*0024*/ 	.byte	0x00, 0xf0, 0x11, 0x00


	//----- nvinfo : EIATTR_KPARAM_INFO
	.align		4
.L_41:
        /*0028*/ 	.byte	0x04, 0x17
        /*002a*/ 	.short	(.L_43 - .L_42)
.L_42:
        /*002c*/ 	.word	0x00000000
        /*0030*/ 	.short	0x0001
        /*0032*/ 	.short	0x0008
        /*0034*/ 	.byte	0x00, 0xf5, 0x21, 0x00


	//----- nvinfo : EIATTR_KPARAM_INFO
	.align		4
.L_43:
        /*0038*/ 	.byte	0x04, 0x17
        /*003a*/ 	.short	(.L_45 - .L_44)
.L_44:
        /*003c*/ 	.word	0x00000000
        /*0040*/ 	.short	0x0000
        /*0042*/ 	.short	0x0000
        /*0044*/ 	.byte	0x00, 0xf5, 0x21, 0x00


	//----- nvinfo : EIATTR_SPARSE_MMA_MASK
	.align		4
.L_45:
        /*0048*/ 	.byte	0x03, 0x50
        /*004a*/ 	.short	0x0000


	//----- nvinfo : EIATTR_MAXREG_COUNT
	.align		4
        /*004c*/ 	.byte	0x03, 0x1b
        /*004e*/ 	.short	0x00ff


	//----- nvinfo : EIATTR_MERCURY_ISA_VERSION
	.align		4
        /*0050*/ 	.byte	0x03, 0x5f
        /*0052*/ 	.short	0x0101


	//----- nvinfo : EIATTR_VRC_CTA_INIT_COUNT
	.align		4
        /*0054*/ 	.byte	0x02, 0x4a
	.zero		1
	.zero		1


	//----- nvinfo : EIATTR_EXIT_INSTR_OFFSETS
	.align		4
        /*0058*/ 	.byte	0x04, 0x1c
        /*005a*/ 	.short	(.L_47 - .L_46)


	//   ....[0]....
.L_46:
        /*005c*/ 	.word	0x00000080


	//   ....[1]....
        /*0060*/ 	.word	0x00000190


	//----- nvinfo : EIATTR_CBANK_PARAM_SIZE
	.align		4
.L_47:
        /*0064*/ 	.byte	0x03, 0x19
        /*0066*/ 	.short	0x0018


	//----- nvinfo : EIATTR_PARAM_CBANK
	.align		4
        /*0068*/ 	.byte	0x04, 0x0a
        /*006a*/ 	.short	(.L_49 - .L_48)
	.align		4
.L_48:
        /*006c*/ 	.word	index@(.nv.constant0.Negative)
        /*0070*/ 	.short	0x0380
        /*0072*/ 	.short	0x0018


	//----- nvinfo : EIATTR_SW_WAR
	.align		4
.L_49:
        /*0074*/ 	.byte	0x04, 0x36
        /*0076*/ 	.short	(.L_51 - .L_50)
.L_50:
        /*0078*/ 	.word	0x00000008
.L_51:


//--------------------- .nv.info.BlackWhite       --------------------------
	.section	.nv.info.BlackWhite,"",@"SHT_CUDA_INFO"
	.sectionflags	@""
	.align	4


	//----- nvinfo : EIATTR_CUDA_API_VERSION
	.align		4
        /*0000*/ 	.byte	0x04, 0x37
        /*0002*/ 	.short	(.L_53 - .L_52)
.L_52:
        /*0004*/ 	.word	0x00000082


	//----- nvinfo : EIATTR_KPARAM_INFO
	.align		4
.L_53:
        /*0008*/ 	.byte	0x04, 0x17
        /*000a*/ 	.short	(.L_55 - .L_54)
.L_54:
        /*000c*/ 	.word	0x00000000
        /*0010*/ 	.short	0x0002
        /*0012*/ 	.short	0x000c
        /*0014*/ 	.byte	0x00, 0xf0, 0x11, 0x00


	//----- nvinfo : EIATTR_KPARAM_INFO
	.align		4
.L_55:
        /*0018*/ 	.byte	0x04, 0x17
        /*001a*/ 	.short	(.L_57 - .L_56)
.L_56:
        /*001c*/ 	.word	0x00000000
        /*0020*/ 	.short	0x0001
        /*0022*/ 	.short	0x0008
        /*0024*/ 	.byte	0x00, 0xf0, 0x11, 0x00


	//----- nvinfo : EIATTR_KPARAM_INFO
	.align		4
.L_57:
        /*0028*/ 	.byte	0x04, 0x17
        /*002a*/ 	.short	(.L_59 - .L_58)
.L_58:
        /*002c*/ 	.word	0x00000000
        /*0030*/ 	.short	0x0000
        /*0032*/ 	.short	0x0000
        /*0034*/ 	.byte	0x00, 0xf5, 0x21, 0x00


	//----- nvinfo : EIATTR_SPARSE_MMA_MASK
	.align		4
.L_59:
        /*0038*/ 	.byte	0x03, 0x50
        /*003a*/ 	.short	0x0000


	//----- nvinfo : EIATTR_MAXREG_COUNT
	.align		4
        /*003c*/ 	.byte	0x03, 0x1b
        /*003e*/ 	.short	0x00ff


	//----- nvinfo : EIATTR_MERCURY_ISA_VERSION
	.align		4
        /*0040*/ 	.byte	0x03, 0x5f
        /*0042*/ 	.short	0x0101


	//----- nvinfo : EIATTR_VRC_CTA_INIT_COUNT
	.align		4
        /*0044*/ 	.byte	0x02, 0x4a
	.zero		1
	.zero		1


	//----- nvinfo : EIATTR_EXIT_INSTR_OFFSETS
	.align		4
        /*0048*/ 	.byte	0x04, 0x1c
        /*004a*/ 	.short	(.L_61 - .L_60)


	//   ....[0]....
.L_60:
        /*004c*/ 	.word	0x00000080


	//   ....[1]....
        /*0050*/ 	.word	0x000001f0


	//----- nvinfo : EIATTR_CBANK_PARAM_SIZE
	.align		4
.L_61:
        /*0054*/ 	.byte	0x03, 0x19
        /*0056*/ 	.short	0x0010


	//----- nvinfo : EIATTR_PARAM_CBANK
	.align		4
        /*0058*/ 	.byte	0x04, 0x0a
        /*005a*/ 	.short	(.L_63 - .L_62)
	.align		4
.L_62:
        /*005c*/ 	.word	index@(.nv.constant0.BlackWhite)
        /*0060*/ 	.short	0x0380
        /*0062*/ 	.short	0x0010


	//----- nvinfo : EIATTR_SW_WAR
	.align		4
.L_63:
        /*0064*/ 	.byte	0x04, 0x36
        /*0066*/ 	.short	(.L_65 - .L_64)
.L_64:
        /*0068*/ 	.word	0x00000008
.L_65:


//--------------------- .nv.callgraph             --------------------------
	.section	.nv.callgraph,"",@"SHT_CUDA_CALLGRAPH"
	.align	4
	.sectionentsize	8
	.align		4
        /*0000*/ 	.word	0x00000000
	.align		4
        /*0004*/ 	.word	0xffffffff
	.align		4
        /*0008*/ 	.word	0x00000000
	.align		4
        /*000c*/ 	.word	0xfffffffe
	.align		4
        /*0010*/ 	.word	0x00000000
	.align		4
        /*0014*/ 	.word	0xfffffffd
	.align		4
        /*0018*/ 	.word	0x00000000
	.align		4
        /*001c*/ 	.word	0xfffffffc


//--------------------- .text.Normalization       --------------------------
	.section	.text.Normalization,"ax",@progbits
	.align	128
        .global         Normalization
        .type           Normalization,@function
        .size           Normalization,(.L_x_14 - Normalization)
        .other          Normalization,@"STO_CUDA_ENTRY STV_DEFAULT"
Normalization:
.text.Normalization:
[----:B------:R-:W-:Y:S01]  /*0000*/  LDC R1, c[0x0][0x37c] ;  /* 0x0000df00ff017b82 */ /* 0x000fe20000000800 */
[----:B------:R-:W0:Y:S07]  /*0010*/  S2R R0, SR_TID.X ;  /* 0x0000000000007919 */ /* 0x000e2e0000002100 */
[----:B------:R-:W0:Y:S01]  /*0020*/  S2UR UR6, SR_CTAID.X ;  /* 0x00000000000679c3 */ /* 0x000e220000002500 */
[----:B------:R-:W1:Y:S07]  /*0030*/  LDCU.64 UR4, c[0x0][0x388] ;  /* 0x00007100ff0477ac */ /* 0x000e6e0008000a00 */
[----:B------:R-:W0:Y:S01]  /*0040*/  LDC R3, c[0x0][0x360] ;  /* 0x0000d800ff037b82 */ /* 0x000e220000000800 */
[----:B-1----:R-:W-:Y:S01]  /*0050*/  UIMAD UR4, UR5, UR4, URZ ;  /* 0x00000004050472a4 */ /* 0x002fe2000f8e02ff */
[----:B0-----:R-:W-:-:S05]  /*0060*/  IMAD R3, R3, UR6, R0 ;  /* 0x0000000603037c24 */ /* 0x001fca000f8e0200 */
[----:B------:R-:W-:-:S13]  /*0070*/  ISETP.GE.AND P0, PT, R3, UR4, PT ;  /* 0x0000000403007c0c */ /* 0x000fda000bf06270 */
[----:B------:R-:W-:Y:S05]  /*0080*/  @P0 EXIT ;  /* 0x000000000000094d */ /* 0x000fea0003800000 */
[----:B------:R-:W0:Y:S01]  /*0090*/  LDC.64 R6, c[0x0][0x380] ;  /* 0x0000e000ff067b82 */ /* 0x000e220000000a00 */
[----:B------:R-:W1:Y:S01]  /*00a0*/  LDCU.64 UR4, c[0x0][0x358] ;  /* 0x00006b00ff0477ac */ /* 0x000e620008000a00 */
[----:B0-----:R-:W-:-:S05]  /*00b0*/  IMAD.WIDE R6, R3, 0x4, R6 ;  /* 0x0000000403067825 */ /* 0x001fca00078e0206 */
[----:B-1----:R-:W2:Y:S04]  /*00c0*/  LDG.E.U8 R14, desc[UR4][R6.64] ;  /* 0x00000004060e7981 */ /* 0x002ea8000c1e1100 */
[----:B------:R-:W2:Y:S04]  /*00d0*/  LDG.E.U8 R15, desc[UR4][R6.64+0x1] ;  /* 0x00000104060f7981 */ /* 0x000ea8000c1e1100 */
[----:B------:R-:W2:Y:S01]  /*00e0*/  LDG.E.U8 R0, desc[UR4][R6.64+0x2] ;  /* 0x0000020406007981 */ /* 0x000ea2000c1e1100 */
[----:B------:R-:W-:Y:S01]  /*00f0*/  IMAD.MOV.U32 R4, RZ, RZ, 0x1 ;  /* 0x00000001ff047424 */ /* 0x000fe200078e00ff */
[----:B------:R-:W-:Y:S01]  /*0100*/  BSSY.RECONVERGENT B0, `(.L_x_0) ;  /* 0x0000018000007945 */ /* 0x000fe20003800200 */
[----:B--2---:R-:W-:-:S06]  /*0110*/  IADD3 R8, PT, PT, R0, R15, R14 ;  /* 0x0000000f00087210 */ /* 0x004fcc0007ffe00e */
[----:B------:R-:W0:Y:S08]  /*0120*/  I2F.F64.U32 R8, R8 ;  /* 0x0000000800087312 */ /* 0x000e300000201800 */
[----:B0-----:R-:W0:Y:S02]  /*0130*/  MUFU.RCP64H R5, R9 ;  /* 0x0000000900057308 */ /* 0x001e240000001800 */
[----:B0-----:R-:W-:-:S08]  /*0140*/  DFMA R2, -R8, R4, 1 ;  /* 0x3ff000000802742b */ /* 0x001fd00000000104 */
[----:B------:R-:W-:Y:S02]  /*0150*/  DFMA R10, R2, R2, R2 ;  /* 0x00000002020a722b */ /* 0x000fe40000000002 */
[----:B------:R-:W0:Y:S06]  /*0160*/  I2F.F64.U16 R2, R14 ;  /* 0x0000000e00027312 */ /* 0x000e2c0000101800 */
[----:B------:R-:W-:-:S08]  /*0170*/  DFMA R10, R4, R10, R4 ;  /* 0x0000000a040a722b */ /* 0x000fd00000000004 */
[----:B------:R-:W-:Y:S02]  /*0180*/  DFMA R12, -R8, R10, 1 ;  /* 0x3ff00000080c742b */ /* 0x000fe4000000010a */
[----:B0-----:R-:W-:-:S06]  /*0190*/  DMUL R4, R2, 255 ;  /* 0x406fe00002047828 */ /* 0x001fcc0000000000 */
[----:B------:R-:W-:-:S04]  /*01a0*/  DFMA R12, R10, R12, R10 ;  /* 0x0000000c0a0c722b */ /* 0x000fc8000000000a */
[----:B------:R-:W-:-:S04]  /*01b0*/  FSETP.GEU.AND P1, PT, |R5|, 6.5827683646048100446e-37, PT ;  /* 0x036000000500780b */ /* 0x000fc80003f2e200 */
[----:B------:R-:W-:-:S08]  /*01c0*/  DMUL R2, R4, R12 ;  /* 0x0000000c04027228 */ /* 0x000fd00000000000 */
[----:B------:R-:W-:-:S08]  /*01d0*/  DFMA R10, -R8, R2, R4 ;  /* 0x00000002080a722b */ /* 0x000fd00000000104 */
[----:B------:R-:W-:-:S10]  /*01e0*/  DFMA R2, R12, R10, R2 ;  /* 0x0000000a0c02722b */ /* 0x000fd40000000002 */
[----:B------:R-:W-:-:S05]  /*01f0*/  FFMA R10, RZ, R9, R3 ;  /* 0x00000009ff0a7223 */ /* 0x000fca0000000003 */
[----:B------:R-:W-:-:S13]  /*0200*/  FSETP.GT.AND P0, PT, |R10|, 1.469367938527859385e-39, PT ;  /* 0x001000000a00780b */ /* 0x000fda0003f04200 */
[----:B------:R-:W-:Y:S05]  /*0210*/  @P0 BRA P1, `(.L_x_1) ;  /* 0x0000000000180947 */ /* 0x000fea0000800000 */
[----:B------:R-:W-:Y:S01]  /*0220*/  IMAD.MOV.U32 R10, RZ, RZ, R4 ;  /* 0x000000ffff0a7224 */ /* 0x000fe200078e0004 */
[----:B------:R-:W-:Y:S01]  /*0230*/  MOV R18, 0x280 ;  /* 0x0000028000127802 */ /* 0x000fe20000000f00 */
[----:B------:R-:W-:Y:S02]  /*0240*/  IMAD.MOV.U32 R11, RZ, RZ, R5 ;  /* 0x000000ffff0b7224 */ /* 0x000fe400078e0005 */
[----:B------:R-:W-:Y:S02]  /*0250*/  IMAD.MOV.U32 R4, RZ, RZ, R8 ;  /* 0x000000ffff047224 */ /* 0x000fe400078e0008 */
[----:B------:R-:W-:-:S07]  /*0260*/  IMAD.MOV.U32 R5, RZ, RZ, R9 ;  /* 0x000000ffff057224 */ /* 0x000fce00078e0009 */
[----:B------:R-:W-:Y:S05]  /*0270*/  CALL.REL.NOINC `($__internal_0_$__cuda_sm20_div_rn_f64_full) ;  /* 0x0000000000d87944 */ /* 0x000fea0003c00000 */
.L_x_1:
[----:B------:R-:W-:Y:S05]  /*0280*/  BSYNC.RECONVERGENT B0 ;  /* 0x0000000000007941 */ /* 0x000fea0003800200 */
.L_x_0:
[----:B------:R-:W0:Y:S01]  /*0290*/  MUFU.RCP64H R11, R9 ;  /* 0x00000009000b7308 */ /* 0x000e220000001800 */
[----:B------:R-:W-:Y:S01]  /*02a0*/  IMAD.MOV.U32 R10, RZ, RZ, 0x1 ;  /* 0x00000001ff0a7424 */ /* 0x000fe200078e00ff */
[----:B------:R-:W-:Y:S06]  /*02b0*/  BSSY.RECONVERGENT B0, `(.L_x_2) ;  /* 0x0000017000007945 */ /* 0x000fec0003800200 */
[----:B------:R-:W1:Y:S01]  /*02c0*/  F2I.U32.F64.TRUNC R3, R2 ;  /* 0x0000000200037311 */ /* 0x000e62000030d000 */
[----:B0-----:R-:W-:Y:S01]  /*02d0*/  DFMA R4, -R8, R10, 1 ;  /* 0x3ff000000804742b */ /* 0x001fe2000000010a */
[----:B-1----:R0:W-:Y:S07]  /*02e0*/  STG.E.U8 desc[UR4][R6.64], R3 ;  /* 0x0000000306007986 */ /* 0x0021ee000c101104 */
[----:B------:R-:W-:-:S02]  /*02f0*/  DFMA R12, R4, R4, R4 ;  /* 0x00000004040c722b */ /* 0x000fc40000000004 */
[----:B------:R-:W1:Y:S06]  /*0300*/  I2F.F64.U16 R4, R15 ;  /* 0x0000000f00047312 */ /* 0x000e6c0000101800 */
[----:B------:R-:W-:-:S08]  /*0310*/  DFMA R12, R10, R12, R10 ;  /* 0x0000000c0a0c722b */ /* 0x000fd0000000000a */
[----:B------:R-:W-:Y:S02]  /*0320*/  DFMA R16, -R8, R12, 1 ;  /* 0x3ff000000810742b */ /* 0x000fe4000000010c */
[----:B-1----:R-:W-:-:S06]  /*0330*/  DMUL R10, R4, 255 ;  /* 0x406fe000040a7828 */ /* 0x002fcc0000000000 */
[----:B------:R-:W-:-:S04]  /*0340*/  DFMA R16, R12, R16, R12 ;  /* 0x000000100c10722b */ /* 0x000fc8000000000c */
[----:B------:R-:W-:-:S04]  /*0350*/  FSETP.GEU.AND P1, PT, |R11|, 6.5827683646048100446e-37, PT ;  /* 0x036000000b00780b */ /* 0x000fc80003f2e200 */
[----:B------:R-:W-:-:S08]  /*0360*/  DMUL R4, R16, R10 ;  /* 0x0000000a10047228 */ /* 0x000fd00000000000 */
[----:B------:R-:W-:-:S08]  /*0370*/  DFMA R12, -R8, R4, R10 ;  /* 0x00000004080c722b */ /* 0x000fd0000000010a */
[----:B------:R-:W-:-:S10]  /*0380*/  DFMA R4, R16, R12, R4 ;  /* 0x0000000c1004722b */ /* 0x000fd40000000004 */
[----:B------:R-:W-:-:S05]  /*0390*/  FFMA R12, RZ, R9, R5 ;  /* 0x00000009ff0c7223 */ /* 0x000fca0000000005 */
[----:B------:R-:W-:-:S13]  /*03a0*/  FSETP.GT.AND P0, PT, |R12|, 1.469367938527859385e-39, PT ;  /* 0x001000000c00780b */ /* 0x000fda0003f04200 */
[----:B0-----:R-:W-:Y:S05]  /*03b0*/  @P0 BRA P1, `(.L_x_3) ;  /* 0x0000000000180947 */ /* 0x001fea0000800000 */
[----:B------:R-:W-:Y:S01]  /*03c0*/  IMAD.MOV.U32 R4, RZ, RZ, R8 ;  /* 0x000000ffff047224 */ /* 0x000fe200078e0008 */
[----:B------:R-:W-:Y:S01]  /*03d0*/  MOV R18, 0x400 ;  /* 0x0000040000127802 */ /* 0x000fe20000000f00 */
[----:B------:R-:W-:-:S07]  /*03e0*/  IMAD.MOV.U32 R5, RZ, RZ, R9 ;  /* 0x000000ffff057224 */ /* 0x000fce00078e0009 */
[----:B------:R-:W-:Y:S05]  /*03f0*/  CALL.REL.NOINC `($__internal_0_$__cuda_sm20_div_rn_f64_full) ;  /* 0x0000000000787944 */ /* 0x000fea0003c00000 */
[----:B------:R-:W-:Y:S02]  /*0400*/  IMAD.MOV.U32 R4, RZ, RZ, R2 ;  /* 0x000000ffff047224 */ /* 0x000fe400078e0002 */
[----:B------:R-:W-:-:S07]  /*0410*/  IMAD.MOV.U32 R5, RZ, RZ, R3 ;  /* 0x000000ffff057224 */ /* 0x000fce00078e0003 */
.L_x_3:
[----:B------:R-:W-:Y:S05]  /*0420*/  BSYNC.RECONVERGENT B0 ;  /* 0x0000000000007941 */ /* 0x000fea0003800200 */
.L_x_2:
        /* <DEDUP_REMOVED lines=23> */
.L_x_5:
[----:B------:R-:W-:Y:S05]  /*05a0*/  BSYNC.RECONVERGENT B0 ;  /* 0x0000000000007941 */ /* 0x000fea0003800200 */
.L_x_4:
[----:B------:R-:W0:Y:S02]  /*05b0*/  F2I.U32.F64.TRUNC R3, R2 ;  /* 0x0000000200037311 */ /* 0x000e24000030d000 */
[----:B0-----:R-:W-:Y:S01]  /*05c0*/  STG.E.U8 desc[UR4][R6.64+0x2], R3 ;  /* 0x0000020306007986 */ /* 0x001fe2000c101104 */
[----:B------:R-:W-:Y:S05]  /*05d0*/  EXIT ;  /* 0x000000000000794d */ /* 0x000fea0003800000 */
        .weak           $__internal_0_$__cuda_sm20_div_rn_f64_full
        .type           $__internal_0_$__cuda_sm20_div_rn_f64_full,@function
        .size           $__internal_0_$__cuda_sm20_div_rn_f64_full,(.L_x_14 - $__internal_0_$__cuda_sm20_div_rn_f64_full)
$__internal_0_$__cuda_sm20_div_rn_f64_full:
[C---:B------:R-:W-:Y:S01]  /*05e0*/  FSETP.GEU.AND P0, PT, |R5|.reuse, 1.469367938527859385e-39, PT ;  /* 0x001000000500780b */ /* 0x040fe20003f0e200 */
[----:B------:R-:W-:Y:S01]  /*05f0*/  IMAD.MOV.U32 R20, RZ, RZ, 0x1 ;  /* 0x00000001ff147424 */ /* 0x000fe200078e00ff */
[----:B------:R-:W-:Y:S01]  /*0600*/  LOP3.LUT R2, R5, 0x800fffff, RZ, 0xc0, !PT ;  /* 0x800fffff05027812 */ /* 0x000fe200078ec0ff */
[----:B------:R-:W-:Y:S01]  /*0610*/  IMAD.MOV.U32 R14, RZ, RZ, 0x1ca00000 ;  /* 0x1ca00000ff0e7424 */ /* 0x000fe200078e00ff */
[C---:B------:R-:W-:Y:S01]  /*0620*/  FSETP.GEU.AND P2, PT, |R11|.reuse, 1.469367938527859385e-39, PT ;  /* 0x001000000b00780b */ /* 0x040fe20003f4e200 */
[----:B------:R-:W-:Y:S01]  /*0630*/  BSSY.RECONVERGENT B1, `(.L_x_6) ;  /* 0x0000053000017945 */ /* 0x000fe20003800200 */
[----:B------:R-:W-:Y:S01]  /*0640*/  LOP3.LUT R3, R2, 0x3ff00000, RZ, 0xfc, !PT ;  /* 0x3ff0000002037812 */ /* 0x000fe200078efcff */
[----:B------:R-:W-:Y:S01]  /*0650*/  IMAD.MOV.U32 R2, RZ, RZ, R4 ;  /* 0x000000ffff027224 */ /* 0x000fe200078e0004 */
[----:B------:R-:W-:Y:S02]  /*0660*/  LOP3.LUT R16, R11, 0x7ff00000, RZ, 0xc0, !PT ;  /* 0x7ff000000b107812 */ /* 0x000fe400078ec0ff */
[----:B------:R-:W-:-:S03]  /*0670*/  LOP3.LUT R17, R5, 0x7ff00000, RZ, 0xc0, !PT ;  /* 0x7ff0000005117812 */ /* 0x000fc600078ec0ff */
[----:B------:R-:W-:Y:S01]  /*0680*/  @!P0 DMUL R2, R4, 8.98846567431157953865e+307 ;  /* 0x7fe0000004028828 */ /* 0x000fe20000000000 */
[C---:B------:R-:W-:Y:S01]  /*0690*/  ISETP.GE.U32.AND P1, PT, R16.reuse, R17, PT ;  /* 0x000000111000720c */ /* 0x040fe20003f26070 */
[----:B------:R-:W-:Y:S02]  /*06a0*/  IMAD.MOV.U32 R26, RZ, RZ, R17 ;  /* 0x000000ffff1a7224 */ /* 0x000fe400078e0011 */
[----:B------:R-:W-:Y:S01]  /*06b0*/  @!P2 LOP3.LUT R19, R5, 0x7ff00000, RZ, 0xc0, !PT ;  /* 0x7ff000000513a812 */ /* 0x000fe200078ec0ff */
[----:B------:R-:W-:Y:S01]  /*06c0*/  @!P2 IMAD.MOV.U32 R24, RZ, RZ, RZ ;  /* 0x000000ffff18a224 */ /* 0x000fe200078e00ff */
[----:B------:R-:W0:Y:S02]  /*06d0*/  MUFU.RCP64H R21, R3 ;  /* 0x0000000300157308 */ /* 0x000e240000001800 */
[----:B------:R-:W-:Y:S02]  /*06e0*/  @!P2 ISETP.GE.U32.AND P3, PT, R16, R19, PT ;  /* 0x000000131000a20c */ /* 0x000fe40003f66070 */
[----:B------:R-:W-:-:S02]  /*06f0*/  @!P0 LOP3.LUT R26, R3, 0x7ff00000, RZ, 0xc0, !PT ;  /* 0x7ff00000031a8812 */ /* 0x000fc400078ec0ff */
[----:B------:R-:W-:-:S04]  /*0700*/  @!P2 SEL R19, R14, 0x63400000, !P3 ;  /* 0x634000000e13a807 */ /* 0x000fc80005800000 */
[----:B------:R-:W-:-:S04]  /*0710*/  @!P2 LOP3.LUT R19, R19, 0x80000000, R11, 0xf8, !PT ;  /* 0x800000001313a812 */ /* 0x000fc800078ef80b */
[----:B------:R-:W-:Y:S01]  /*0720*/  @!P2 LOP3.LUT R25, R19, 0x100000, RZ, 0xfc, !PT ;  /* 0x001000001319a812 */ /* 0x000fe200078efcff */
[----:B------:R-:W-:Y:S01]  /*0730*/  IMAD.MOV.U32 R19, RZ, RZ, R16 ;  /* 0x000000ffff137224 */ /* 0x000fe200078e0010 */
[----:B0-----:R-:W-:-:S08]  /*0740*/  DFMA R12, R20, -R2, 1 ;  /* 0x3ff00000140c742b */ /* 0x001fd00000000802 */
[----:B------:R-:W-:-:S08]  /*0750*/  DFMA R12, R12, R12, R12 ;  /* 0x0000000c0c0c722b */ /* 0x000fd0000000000c */
[----:B------:R-:W-:Y:S01]  /*0760*/  DFMA R20, R20, R12, R20 ;  /* 0x0000000c1414722b */ /* 0x000fe20000000014 */
[----:B------:R-:W-:Y:S01]  /*0770*/  SEL R13, R14, 0x63400000, !P1 ;  /* 0x634000000e0d7807 */ /* 0x000fe20004800000 */
[----:B------:R-:W-:-:S03]  /*0780*/  IMAD.MOV.U32 R12, RZ, RZ, R10 ;  /* 0x000000ffff0c7224 */ /* 0x000fc600078e000a */
[----:B------:R-:W-:-:S03]  /*0790*/  LOP3.LUT R13, R13, 0x800fffff, R11, 0xf8, !PT ;  /* 0x800fffff0d0d7812 */ /* 0x000fc600078ef80b */
[----:B------:R-:W-:-:S03]  /*07a0*/  DFMA R22, R20, -R2, 1 ;  /* 0x3ff000001416742b */ /* 0x000fc60000000802 */
[----:B------:R-:W-:-:S05]  /*07b0*/  @!P2 DFMA R12, R12, 2, -R24 ;  /* 0x400000000c0ca82b */ /* 0x000fca0000000818 */
[----:B------:R-:W-:-:S05]  /*07c0*/  DFMA R22, R20, R22, R20 ;  /* 0x000000161416722b */ /* 0x000fca0000000014 */
[----:B------:R-:W-:-:S03]  /*07d0*/  @!P2 LOP3.LUT R19, R13, 0x7ff00000, RZ, 0xc0, !PT ;  /* 0x7ff000000d13a812 */ /* 0x000fc600078ec0ff */
[----:B------:R-:W-:Y:S02]  /*07e0*/  DMUL R20, R22, R12 ;  /* 0x0000000c16147228 */ /* 0x000fe40000000000 */
[----:B------:R-:W-:-:S05]  /*07f0*/  VIADD R17, R19, 0xffffffff ;  /* 0xffffffff13117836 */ /* 0x000fca0000000000 */
[----:B------:R-:W-:Y:S01]  /*0800*/  ISETP.GT.U32.AND P0, PT, R17, 0x7feffffe, PT ;  /* 0x7feffffe1100780c */ /* 0x000fe20003f04070 */
[----:B------:R-:W-:Y:S01]  /*0810*/  VIADD R17, R26, 0xffffffff ;  /* 0xffffffff1a117836 */ /* 0x000fe20000000000 */
[----:B------:R-:W-:-:S04]  /*0820*/  DFMA R24, R20, -R2, R12 ;  /* 0x800000021418722b */ /* 0x000fc8000000000c */
[----:B------:R-:W-:-:S04]  /*0830*/  ISETP.GT.U32.OR P0, PT, R17, 0x7feffffe, P0 ;  /* 0x7feffffe1100780c */ /* 0x000fc80000704470 */
[----:B------:R-:W-:-:S09]  /*0840*/  DFMA R24, R22, R24, R20 ;  /* 0x000000181618722b */ /* 0x000fd20000000014 */
[----:B------:R-:W-:Y:S05]  /*0850*/  @P0 BRA `(.L_x_7) ;  /* 0x00000000006c0947 */ /* 0x000fea0003800000 */
[----:B------:R-:W-:Y:S01]  /*0860*/  LOP3.LUT R11, R5, 0x7ff00000, RZ, 0xc0, !PT ;  /* 0x7ff00000050b7812 */ /* 0x000fe200078ec0ff */
[----:B------:R-:W-:-:S03]  /*0870*/  IMAD.MOV.U32 R20, RZ, RZ, RZ ;  /* 0x000000ffff147224 */ /* 0x000fc600078e00ff */
[CC--:B------:R-:W-:Y:S02]  /*0880*/  VIADDMNMX R10, R16.reuse, -R11.reuse, 0xb9600000, !PT ;  /* 0xb9600000100a7446 */ /* 0x0c0fe4000780090b */
[----:B------:R-:W-:Y:S02]  /*0890*/  ISETP.GE.U32.AND P0, PT, R16, R11, PT ;  /* 0x0000000b1000720c */ /* 0x000fe40003f06070 */
[----:B------:R-:W-:Y:S02]  /*08a0*/  VIMNMX R10, PT, PT, R10, 0x46a00000, PT ;  /* 0x46a000000a0a7848 */ /* 0x000fe40003fe0100 */
[----:B------:R-:W-:-:S05]  /*08b0*/  SEL R11, R14, 0x63400000, !P0 ;  /* 0x634000000e0b7807 */ /* 0x000fca0004000000 */
[----:B------:R-:W-:-:S04]  /*08c0*/  IMAD.IADD R10, R10, 0x1, -R11 ;  /* 0x000000010a0a7824 */ /* 0x000fc800078e0a0b */
[----:B------:R-:W-:-:S06]  /*08d0*/  VIADD R21, R10, 0x7fe00000 ;  /* 0x7fe000000a157836 */ /* 0x000fcc0000000000 */
[----:B------:R-:W-:-:S10]  /*08e0*/  DMUL R16, R24, R20 ;  /* 0x0000001418107228 */ /* 0x000fd40000000000 */
[----:B------:R-:W-:-:S13]  /*08f0*/  FSETP.GTU.AND P0, PT, |R17|, 1.469367938527859385e-39, PT ;  /* 0x001000001100780b */ /* 0x000fda0003f0c200 */
[----:B------:R-:W-:Y:S05]  /*0900*/  @P0 BRA `(.L_x_8) ;  /* 0x0000000000940947 */ /* 0x000fea0003800000 */
[----:B------:R-:W-:Y:S01]  /*0910*/  DFMA R2, R24, -R2, R12 ;  /* 0x800000021802722b */ /* 0x000fe2000000000c */
[----:B------:R-:W-:-:S09]  /*0920*/  IMAD.MOV.U32 R20, RZ, RZ, RZ ;  /* 0x000000ffff147224 */ /* 0x000fd200078e00ff */
[C---:B------:R-:W-:Y:S02]  /*0930*/  FSETP.NEU.AND P0, PT, R3.reuse, RZ, PT ;  /* 0x000000ff0300720b */ /* 0x040fe40003f0d000 */
[----:B------:R-:W-:-:S04]  /*0940*/  LOP3.LUT R5, R3, 0x80000000, R5, 0x48, !PT ;  /* 0x8000000003057812 */ /* 0x000fc800078e4805 */
[----:B------:R-:W-:-:S07]  /*0950*/  LOP3.LUT R21, R5, R21, RZ, 0xfc, !PT ;  /* 0x0000001505157212 */ /* 0x000fce00078efcff */
[----:B------:R-:W-:Y:S05]  /*0960*/  @!P0 BRA `(.L_x_8) ;  /* 0x00000000007c8947 */ /* 0x000fea0003800000 */
[----:B------:R-:W-:Y:S01]  /*0970*/  IMAD.MOV R3, RZ, RZ, -R10 ;  /* 0x000000ffff037224 */ /* 0x000fe200078e0a0a */
[----:B------:R-:W-:Y:S01]  /*0980*/  DMUL.RP R20, R24, R20 ;  /* 0x0000001418147228 */ /* 0x000fe20000008000 */
[----:B------:R-:W-:-:S06]  /*0990*/  IMAD.MOV.U32 R2, RZ, RZ, RZ ;  /* 0x000000ffff027224 */ /* 0x000fcc00078e00ff */
[----:B------:R-:W-:-:S03]  /*09a0*/  DFMA R2, R16, -R2, R24 ;  /* 0x800000021002722b */ /* 0x000fc60000000018 */
[----:B------:R-:W-:-:S03]  /*09b0*/  LOP3.LUT R5, R21, R5, RZ, 0x3c, !PT ;  /* 0x0000000515057212 */ /* 0x000fc600078e3cff */
[----:B------:R-:W-:-:S04]  /*09c0*/  IADD3 R2, PT, PT, -R10, -0x43300000, RZ ;  /* 0xbcd000000a027810 */ /* 0x000fc80007ffe1ff */
[----:B------:R-:W-:-:S04]  /*09d0*/  FSETP.NEU.AND P0, PT, |R3|, R2, PT ;  /* 0x000000020300720b */ /* 0x000fc80003f0d200 */
[----:B------:R-:W-:Y:S02]  /*09e0*/  FSEL R16, R20, R16, !P0 ;  /* 0x0000001014107208 */ /* 0x000fe40004000000 */
[----:B------:R-:W-:Y:S01]  /*09f0*/  FSEL R17, R5, R17, !P0 ;  /* 0x0000001105117208 */ /* 0x000fe20004000000 */
[----:B------:R-:W-:Y:S06]  /*0a00*/  BRA `(.L_x_8) ;  /* 0x0000000000547947 */ /* 0x000fec0003800000 */
.L_x_7:
[----:B------:R-:W-:-:S14]  /*0a10*/  DSETP.NAN.AND P0, PT, R10, R10, PT ;  /* 0x0000000a0a00722a */ /* 0x000fdc0003f08000 */
[----:B------:R-:W-:Y:S05]  /*0a20*/  @P0 BRA `(.L_x_9) ;  /* 0x0000000000440947 */ /* 0x000fea0003800000 */
[----:B------:R-:W-:-:S14]  /*0a30*/  DSETP.NAN.AND P0, PT, R4, R4, PT ;  /* 0x000000040400722a */ /* 0x000fdc0003f08000 */
[----:B------:R-:W-:Y:S05]  /*0a40*/  @P0 BRA `(.L_x_10) ;  /* 0x0000000000300947 */ /* 0x000fea0003800000 */
[----:B------:R-:W-:Y:S01]  /*0a50*/  ISETP.NE.AND P0, PT, R19, R26, PT ;  /* 0x0000001a1300720c */ /* 0x000fe20003f05270 */
[----:B------:R-:W-:Y:S02]  /*0a60*/  IMAD.MOV.U32 R16, RZ, RZ, 0x0 ;  /* 0x00000000ff107424 */ /* 0x000fe400078e00ff */
[----:B------:R-:W-:-:S10]  /*0a70*/  IMAD.MOV.U32 R17, RZ, RZ, -0x80000 ;  /* 0xfff80000ff117424 */ /* 0x000fd400078e00ff */
[----:B------:R-:W-:Y:S05]  /*0a80*/  @!P0 BRA `(.L_x_8) ;  /* 0x0000000000348947 */ /* 0x000fea0003800000 */
[----:B------:R-:W-:Y:S02]  /*0a90*/  ISETP.NE.AND P0, PT, R19, 0x7ff00000, PT ;  /* 0x7ff000001300780c */ /* 0x000fe40003f05270 */
[----:B------:R-:W-:Y:S02]  /*0aa0*/  LOP3.LUT R17, R11, 0x80000000, R5, 0x48, !PT ;  /* 0x800000000b117812 */ /* 0x000fe400078e4805 */
[----:B------:R-:W-:-:S13]  /*0ab0*/  ISETP.EQ.OR P0, PT, R26, RZ, !P0 ;  /* 0x000000ff1a00720c */ /* 0x000fda0004702670 */
[----:B------:R-:W-:Y:S01]  /*0ac0*/  @P0 LOP3.LUT R2, R17, 0x7ff00000, RZ, 0xfc, !PT ;  /* 0x7ff0000011020812 */ /* 0x000fe200078efcff */
[----:B------:R-:W-:Y:S02]  /*0ad0*/  @!P0 IMAD.MOV.U32 R16, RZ, RZ, RZ ;  /* 0x000000ffff108224 */ /* 0x000fe400078e00ff */
[----:B------:R-:W-:Y:S02]  /*0ae0*/  @P0 IMAD.MOV.U32 R16, RZ, RZ, RZ ;  /* 0x000000ffff100224 */ /* 0x000fe400078e00ff */
[----:B------:R-:W-:Y:S01]  /*0af0*/  @P0 IMAD.MOV.U32 R17, RZ, RZ, R2 ;  /* 0x000000ffff110224 */ /* 0x000fe200078e0002 */
[----:B------:R-:W-:Y:S06]  /*0b00*/  BRA `(.L_x_8) ;  /* 0x0000000000147947 */ /* 0x000fec0003800000 */
.L_x_10:
[----:B------:R-:W-:Y:S01]  /*0b10*/  LOP3.LUT R17, R5, 0x80000, RZ, 0xfc, !PT ;  /* 0x0008000005117812 */ /* 0x000fe200078efcff */
[----:B------:R-:W-:Y:S01]  /*0b20*/  IMAD.MOV.U32 R16, RZ, RZ, R4 ;  /* 0x000000ffff107224 */ /* 0x000fe200078e0004 */
[----:B------:R-:W-:Y:S06]  /*0b30*/  BRA `(.L_x_8) ;  /* 0x0000000000087947 */ /* 0x000fec0003800000 */
.L_x_9:
[----:B------:R-:W-:Y:S01]  /*0b40*/  LOP3.LUT R17, R11, 0x80000, RZ, 0xfc, !PT ;  /* 0x000800000b117812 */ /* 0x000fe200078efcff */
[----:B------:R-:W-:-:S07]  /*0b50*/  IMAD.MOV.U32 R16, RZ, RZ, R10 ;  /* 0x000000ffff107224 */ /* 0x000fce00078e000a */
.L_x_8:
[----:B------:R-:W-:Y:S05]  /*0b60*/  BSYNC.RECONVERGENT B1 ;  /* 0x0000000000017941 */ /* 0x000fea0003800200 */
.L_x_6:
[----:B------:R-:W-:Y:S02]  /*0b70*/  IMAD.MOV.U32 R19, RZ, RZ, 0x0 ;  /* 0x00000000ff137424 */ /* 0x000fe400078e00ff */
[----:B------:R-:W-:Y:S02]  /*0b80*/  IMAD.MOV.U32 R2, RZ, RZ, R16 ;  /* 0x000000ffff027224 */ /* 0x000fe400078e0010 */
[----:B------:R-:W-:Y:S01]  /*0b90*/  IMAD.MOV.U32 R3, RZ, RZ, R17 ;  /* 0x000000ffff037224 */ /* 0x000fe200078e0011 */
[----:B------:R-:W-:Y:S06]  /*0ba0*/  RET.REL.NODEC R18 `(Normalization) ;  /* 0xfffffff412147950 */ /* 0x000fec0003c3ffff */
.L_x_11:
[----:B------:R-:W-:-:S00]  /*0bb0*/  BRA `(.L_x_11) ;  /* 0xfffffffc00fc7947 */ /* 0x000fc0000383ffff */
[----:B------:R-:W-:-:S00]  /*0bc0*/  NOP ;  /* 0x0000000000007918 */ /* 0x000fc00000000000 */
        /* <DEDUP_REMOVED lines=11> */
.L_x_14:


//--------------------- .text.Negative            --------------------------
	.section	.text.Negative,"ax",@progbits
	.align	128
        .global         Negative
        .type           Negative,@function
        .size           Negative,(.L_x_16 - Negative)
        .other          Negative,@"STO_CUDA_ENTRY STV_DEFAULT"
Negative:
.text.Negative:
        /* <DEDUP_REMOVED lines=10> */
[----:B------:R-:W1:Y:S07]  /*00a0*/  LDCU.64 UR4, c[0x0][0x358] ;  /* 0x00006b00ff0477ac */ /* 0x000e6e0008000a00 */
[----:B------:R-:W2:Y:S01]  /*00b0*/  LDC.64 R4, c[0x0][0x388] ;  /* 0x0000e200ff047b82 */ /* 0x000ea20000000a00 */
[----:B0-----:R-:W-:-:S05]  /*00c0*/  IMAD.WIDE R2, R7, 0x4, R2 ;  /* 0x0000000407027825 */ /* 0x001fca00078e0202 */
[----:B-1----:R-:W3:Y:S04]  /*00d0*/  LDG.E.U8 R0, desc[UR4][R2.64] ;  /* 0x0000000402007981 */ /* 0x002ee8000c1e1100 */
[----:B------:R-:W4:Y:S04]  /*00e0*/  LDG.E.U8 R6, desc[UR4][R2.64+0x1] ;  /* 0x0000010402067981 */ /* 0x000f28000c1e1100 */
[----:B------:R-:W5:Y:S04]  /*00f0*/  LDG.E.U8 R8, desc[UR4][R2.64+0x2] ;  /* 0x0000020402087981 */ /* 0x000f68000c1e1100 */
[----:B------:R-:W5:Y:S01]  /*0100*/  LDG.E.U8 R9, desc[UR4][R2.64+0x3] ;  /* 0x0000030402097981 */ /* 0x000f62000c1e1100 */
[----:B--2---:R-:W-:Y:S01]  /*0110*/  IMAD.WIDE R4, R7, 0x4, R4 ;  /* 0x0000000407047825 */ /* 0x004fe200078e0204 */
[----:B---3--:R-:W-:-:S02]  /*0120*/  LOP3.LUT R7, RZ, R0, RZ, 0x33, !PT ;  /* 0x00000000ff077212 */ /* 0x008fc400078e33ff */
[----:B----4-:R-:W-:-:S03]  /*0130*/  LOP3.LUT R11, RZ, R6, RZ, 0x33, !PT ;  /* 0x00000006ff0b7212 */ /* 0x010fc600078e33ff */
[----:B------:R-:W-:Y:S01]  /*0140*/  STG.E.U8 desc[UR4][R4.64], R7 ;  /* 0x0000000704007986 */ /* 0x000fe2000c101104 */
[----:B-----5:R-:W-:-:S03]  /*0150*/  LOP3.LUT R13, RZ, R8, RZ, 0x33, !PT ;  /* 0x00000008ff0d7212 */ /* 0x020fc600078e33ff */
[----:B------:R-:W-:Y:S04]  /*0160*/  STG.E.U8 desc[UR4][R4.64+0x1], R11 ;  /* 0x0000010b04007986 */ /* 0x000fe8000c101104 */
[----:B------:R-:W-:Y:S04]  /*0170*/  STG.E.U8 desc[UR4][R4.64+0x3], R9 ;  /* 0x0000030904007986 */ /* 0x000fe8000c101104 */
[----:B------:R-:W-:Y:S01]  /*0180*/  STG.E.U8 desc[UR4][R4.64+0x2], R13 ;  /* 0x0000020d04007986 */ /* 0x000fe2000c101104 */
[----:B------:R-:W-:Y:S05]  /*0190*/  EXIT ;  /* 0x000000000000794d */ /* 0x000fea0003800000 */
.L_x_12:
        /* <DEDUP_REMOVED lines=14> */
.L_x_16:


//--------------------- .text.BlackWhite          --------------------------
	.section	.text.BlackWhite,"ax",@progbits
	.align	128
        .global         BlackWhite
        .type           BlackWhite,@function
        .size           BlackWhite,(.L_x_17 - BlackWhite)
        .other          BlackWhite,@"STO_CUDA_ENTRY STV_DEFAULT"
BlackWhite:
.text.BlackWhite:
        /* <DEDUP_REMOVED lines=13> */
[----:B------:R-:W3:Y:S04]  /*00d0*/  LDG.E.U8 R0, desc[UR4][R2.64] ;  /* 0x0000000402007981 */ /* 0x000ee8000c1e1100 */
[----:B------:R-:W4:Y:S01]  /*00e0*/  LDG.E.U8 R8, desc[UR4][R2.64+0x2] ;  /* 0x0000020402087981 */ /* 0x000f22000c1e1100 */
[----:B------:R-:W-:Y:S01]  /*00f0*/  UMOV UR6, 0x39581062 ;  /* 0x3958106200067882 */ /* 0x000fe20000000000 */
[----:B------:R-:W-:Y:S01]  /*0100*/  UMOV UR7, 0x3fe2c8b4 ;  /* 0x3fe2c8b400077882 */ /* 0x000fe20000000000 */
[----:B--2---:R-:W0:Y:S08]  /*0110*/  I2F.F64.U16 R6, R10 ;  /* 0x0000000a00067312 */ /* 0x004e300000101800 */
[----:B---3--:R-:W1:Y:S01]  /*0120*/  I2F.F64.U16 R4, R0 ;  /* 0x0000000000047312 */ /* 0x008e620000101800 */
[----:B0-----:R-:W-:-:S07]  /*0130*/  DMUL R6, R6, UR6 ;  /* 0x0000000606067c28 */ /* 0x001fce0008000000 */
[----:B----4-:R-:W0:Y:S01]  /*0140*/  I2F.F64.U16 R8, R8 ;  /* 0x0000000800087312 */ /* 0x010e220000101800 */
[----:B------:R-:W-:Y:S01]  /*0150*/  UMOV UR6, 0xe5604189 ;  /* 0xe560418900067882 */ /* 0x000fe20000000000 */
[----:B------:R-:W-:Y:S02]  /*0160*/  UMOV UR7, 0x3fd322d0 ;  /* 0x3fd322d000077882 */ /* 0x000fe40000000000 */
[----:B-1----:R-:W-:Y:S01]  /*0170*/  DFMA R4, R4, UR6, R6 ;  /* 0x0000000604047c2b */ /* 0x002fe20008000006 */
[----:B------:R-:W-:Y:S01]  /*0180*/  UMOV UR6, 0x9fbe76c9 ;  /* 0x9fbe76c900067882 */ /* 0x000fe20000000000 */
[----:B------:R-:W-:-:S06]  /*0190*/  UMOV UR7, 0x3fbd2f1a ;  /* 0x3fbd2f1a00077882 */ /* 0x000fcc0000000000 */
[----:B0-----:R-:W-:-:S10]  /*01a0*/  DFMA R4, R8, UR6, R4 ;  /* 0x0000000608047c2b */ /* 0x001fd40008000004 */
[----:B------:R-:W0:Y:S02]  /*01b0*/  F2I.U32.F64.TRUNC R5, R4 ;  /* 0x0000000400057311 */ /* 0x000e24000030d000 */
[----:B0-----:R-:W-:Y:S04]  /*01c0*/  STG.E.U8 desc[UR4][R2.64+0x2], R5 ;  /* 0x0000020502007986 */ /* 0x001fe8000c101104 */
[----:B------:R-:W-:Y:S04]  /*01d0*/  STG.E.U8 desc[UR4][R2.64+0x1], R5 ;  /* 0x0000010502007986 */ /* 0x000fe8000c101104 */
[----:B------:R-:W-:Y:S01]  /*01e0*/  STG.E.U8 desc[UR4][R2.64], R5 ;  /* 0x0000000502007986 */ /* 0x000fe2000c101104 */
[----:B------:R-:W-:Y:S05]  /*01f0*/  EXIT ;  /* 0x000000000000794d */ /* 0x000fea0003800000 */
.L_x_13:
        /* <DEDUP_REMOVED lines=16> */
.L_x_17:


//--------------------- .nv.shared.reserved.0     --------------------------
	.section	.nv.shared.reserved.0,"aw",@nobits
	.weak		__nv_reservedSMEM_offset_0_alias
	.size		__nv_reservedSMEM_offset_0_alias, 0, 64
	.other		__nv_reservedSMEM_offset_0_alias,@"STO_CUDA_RESERVED_SHARED STV_DEFAULT"
__nv_reservedSMEM_offset_0_alias:
	.zero		0
	.zero		64


//--------------------- .nv.constant0.Normalization --------------------------
	.section	.nv.constant0.Normalization,"a",@progbits
	.sectionflags	@""
	.align	4
.nv.constant0.Normalization:
	.zero		912


//--------------------- .nv.constant0.Negative    --------------------------
	.section	.nv.constant0.Negative,"a",@progbits
	.sectionflags	@""
	.align	4
.nv.constant0.Negative:
	.zero		920


//--------------------- .nv.constant0.BlackWhite  --------------------------
	.section	.nv.constant0.BlackWhite,"a",@progbits
	.sectionflags	@""
	.align	4
.nv.constant0.BlackWhite:
	.zero		912


//--------------------- SYMBOLS --------------------------

	.type		.nv.reservedSmem.offset0,@object
	.size		.nv.reservedSmem.offset0,0x4
